	.headerflags	@"EF_CUDA_TEXMODE_UNIFIED EF_CUDA_64BIT_ADDRESS EF_CUDA_ACCELERATORS EF_CUDA_SM90 EF_CUDA_VIRTUAL_SM(EF_CUDA_SM90)"
	.elftype	@"ET_EXEC"


//--------------------- .nv.info                  --------------------------
	.section	.nv.info,"",@"SHT_CUDA_INFO"
	.align	4


	//----- nvinfo : EIATTR_REGCOUNT
	.align		4
        /*0000*/ 	.byte	0x04, 0x2f
        /*0002*/ 	.short	(.L_3 - .L_2)
	.align		4
.L_2:
        /*0004*/ 	.word	index@(triton_poi_fused_add_div_mul_sub_6)
        /*0008*/ 	.word	0x0000001a


	//----- nvinfo : EIATTR_MIN_STACK_SIZE
	.align		4
.L_3:
        /*000c*/ 	.byte	0x04, 0x12
        /*000e*/ 	.short	(.L_5 - .L_4)
	.align		4
.L_4:
        /*0010*/ 	.word	index@(triton_poi_fused_add_div_mul_sub_6)
        /*0014*/ 	.word	0x00000000


	//----- nvinfo : EIATTR_FRAME_SIZE
	.align		4
.L_5:
        /*0018*/ 	.byte	0x04, 0x11
        /*001a*/ 	.short	(.L_7 - .L_6)
	.align		4
.L_6:
        /*001c*/ 	.word	index@(triton_poi_fused_add_div_mul_sub_6)
        /*0020*/ 	.word	0x00000000


	//----- nvinfo : EIATTR_MIN_STACK_SIZE
	.align		4
.L_7:
        /*0024*/ 	.byte	0x04, 0x12
        /*0026*/ 	.short	(.L_9 - .L_8)
	.align		4
.L_8:
        /*0028*/ 	.word	index@(triton_poi_fused_add_div_mul_sub_6)
        /*002c*/ 	.word	0x00000000
.L_9:


//--------------------- .nv.info.triton_poi_fused_add_div_mul_sub_6 --------------------------
	.section	.nv.info.triton_poi_fused_add_div_mul_sub_6,"",@"SHT_CUDA_INFO"
	.sectionflags	@""
	.align	4


	//----- nvinfo : EIATTR_CUDA_API_VERSION
	.align		4
        /*0000*/ 	.byte	0x04, 0x37
        /*0002*/ 	.short	(.L_11 - .L_10)
.L_10:
        /*0004*/ 	.word	0x0000007c


	//----- nvinfo : EIATTR_KPARAM_INFO
	.align		4
.L_11:
        /*0008*/ 	.byte	0x04, 0x17
        /*000a*/ 	.short	(.L_13 - .L_12)
.L_12:
        /*000c*/ 	.word	0x00000000
        /*0010*/ 	.short	0x0004
        /*0012*/ 	.short	0x0020
        /*0014*/ 	.byte	0x00, 0xf0, 0x11, 0x00


	//----- nvinfo : EIATTR_KPARAM_INFO
	.align		4
.L_13:
        /*0018*/ 	.byte	0x04, 0x17
        /*001a*/ 	.short	(.L_15 - .L_14)
.L_14:
        /*001c*/ 	.word	0x00000000
        /*0020*/ 	.short	0x0003
        /*0022*/ 	.short	0x0018
        /*0024*/ 	.byte	0x00, 0xf4, 0x21, 0x00


	//----- nvinfo : EIATTR_KPARAM_INFO
	.align		4
.L_15:
        /*0028*/ 	.byte	0x04, 0x17
        /*002a*/ 	.short	(.L_17 - .L_16)
.L_16:
        /*002c*/ 	.word	0x00000000
        /*0030*/ 	.short	0x0002
        /*0032*/ 	.short	0x0010
        /*0034*/ 	.byte	0x00, 0xf4, 0x21, 0x00


	//----- nvinfo : EIATTR_KPARAM_INFO
	.align		4
.L_17:
        /*0038*/ 	.byte	0x04, 0x17
        /*003a*/ 	.short	(.L_19 - .L_18)
.L_18:
        /*003c*/ 	.word	0x00000000
        /*0040*/ 	.short	0x0001
        /*0042*/ 	.short	0x0008
        /*0044*/ 	.byte	0x00, 0xf4, 0x21, 0x00


	//----- nvinfo : EIATTR_KPARAM_INFO
	.align		4
.L_19:
        /*0048*/ 	.byte	0x04, 0x17
        /*004a*/ 	.short	(.L_21 - .L_20)
.L_20:
        /*004c*/ 	.word	0x00000000
        /*0050*/ 	.short	0x0000
        /*0052*/ 	.short	0x0000
        /*0054*/ 	.byte	0x00, 0xf4, 0x21, 0x00


	//----- nvinfo : EIATTR_SPARSE_MMA_MASK
	.align		4
.L_21:
        /*0058*/ 	.byte	0x03, 0x50
        /*005a*/ 	.short	0x0000


	//----- nvinfo : EIATTR_MAXREG_COUNT
	.align		4
        /*005c*/ 	.byte	0x03, 0x1b
        /*005e*/ 	.short	0x00ff


	//----- nvinfo : EIATTR_EXIT_INSTR_OFFSETS
	.align		4
        /*0060*/ 	.byte	0x04, 0x1c
        /*0062*/ 	.short	(.L_23 - .L_22)


	//   ....[0]....
.L_22:
        /*0064*/ 	.word	0x00000510


	//   ....[1]....
        /*0068*/ 	.word	0x00000530


	//----- nvinfo : EIATTR_REQNTID
	.align		4
.L_23:
        /*006c*/ 	.byte	0x04, 0x10
        /*006e*/ 	.short	(.L_25 - .L_24)
.L_24:
        /*0070*/ 	.word	0x00000020
        /*0074*/ 	.word	0x00000001
        /*0078*/ 	.word	0x00000001


	//----- nvinfo : EIATTR_CBANK_PARAM_SIZE
	.align		4
.L_25:
        /*007c*/ 	.byte	0x03, 0x19
        /*007e*/ 	.short	0x0024


	//----- nvinfo : EIATTR_PARAM_CBANK
	.align		4
        /*0080*/ 	.byte	0x04, 0x0a
        /*0082*/ 	.short	(.L_27 - .L_26)
	.align		4
.L_26:
        /*0084*/ 	.word	index@(.nv.constant0.triton_poi_fused_add_div_mul_sub_6)
        /*0088*/ 	.short	0x0210
        /*008a*/ 	.short	0x0024


	//----- nvinfo : EIATTR_SW_WAR
	.align		4
.L_27:
        /*008c*/ 	.byte	0x04, 0x36
        /*008e*/ 	.short	(.L_29 - .L_28)
.L_28:
        /*0090*/ 	.word	0x00000008
.L_29:


//--------------------- .nv.callgraph             --------------------------
	.section	.nv.callgraph,"",@"SHT_CUDA_CALLGRAPH"
	.align	4
	.sectionentsize	8
	.align		4
        /*0000*/ 	.word	0x00000000
	.align		4
        /*0004*/ 	.word	0xffffffff
	.align		4
        /*0008*/ 	.word	0x00000000
	.align		4
        /*000c*/ 	.word	0xfffffffe
	.align		4
        /*0010*/ 	.word	0x00000000
	.align		4
        /*0014*/ 	.word	0xfffffffd
	.align		4
        /*0018*/ 	.word	0x00000000
	.align		4
        /*001c*/ 	.word	0xfffffffc


//--------------------- .nv.constant4             --------------------------
	.section	.nv.constant4,"a",@progbits
	.align	8
	.align		8
.nv.constant4:
        /*0000*/ 	.dword	_$_str
	.align		8
        /*0008*/ 	.dword	_$_str_$_2


//--------------------- .text.triton_poi_fused_add_div_mul_sub_6 --------------------------
	.section	.text.triton_poi_fused_add_div_mul_sub_6,"ax",@progbits
	.align	128
        .global         triton_poi_fused_add_div_mul_sub_6
        .type           triton_poi_fused_add_div_mul_sub_6,@function
        .size           triton_poi_fused_add_div_mul_sub_6,(.L_x_1 - triton_poi_fused_add_div_mul_sub_6)
        .other          triton_poi_fused_add_div_mul_sub_6,@"STO_CUDA_ENTRY STV_DEFAULT"
triton_poi_fused_add_div_mul_sub_6:
.text.triton_poi_fused_add_div_mul_sub_6:
[----:B------:R-:W0:Y:S02]  /*0000*/  LDC R1, c[0x0][0x28] ;  /* 0x00000a00ff017b82 */ /* 0x000e240000000800 */
[----:B------:R-:W1:Y:S01]  /*0010*/  S2R R0, SR_TID.X ;  /* 0x0000000000007919 */ /* 0x000e620000002100 */
[----:B------:R-:W2:Y:S01]  /*0020*/  LDC.64 R8, c[0x0][0x210] ;  /* 0x00008400ff087b82 */ /* 0x000ea20000000a00 */
[----:B------:R-:W-:Y:S02]  /*0030*/  CS2R R14, SRZ ;  /* 0x00000000000e7805 */ /* 0x000fe4000001ff00 */
[----:B------:R-:W-:Y:S01]  /*0040*/  CS2R R16, SRZ ;  /* 0x0000000000107805 */ /* 0x000fe2000001ff00 */
[----:B------:R-:W3:Y:S01]  /*0050*/  S2R R3, SR_CTAID.X ;  /* 0x0000000000037919 */ /* 0x000ee20000002500 */
[----:B------:R-:W-:Y:S01]  /*0060*/  ULDC.64 UR4, c[0x0][0x208] ;  /* 0x0000820000047ab9 */ /* 0x000fe20000000a00 */
[----:B------:R-:W-:Y:S02]  /*0070*/  CS2R R18, SRZ ;  /* 0x0000000000127805 */ /* 0x000fe4000001ff00 */
[----:B------:R-:W-:Y:S01]  /*0080*/  CS2R R20, SRZ ;  /* 0x0000000000147805 */ /* 0x000fe2000001ff00 */
[----:B------:R-:W4:Y:S08]  /*0090*/  LDC.64 R10, c[0x0][0x218] ;  /* 0x00008600ff0a7b82 */ /* 0x000f300000000a00 */
[----:B------:R-:W5:Y:S01]  /*00a0*/  LDC.64 R12, c[0x0][0x220] ;  /* 0x00008800ff0c7b82 */ /* 0x000f620000000a00 */
[----:B-1----:R-:W-:-:S04]  /*00b0*/  SHF.L.U32 R0, R0, 0x1, RZ ;  /* 0x0000000100007819 */ /* 0x002fc800000006ff */
[----:B------:R-:W-:-:S04]  /*00c0*/  LOP3.LUT R0, R0, 0x3e, RZ, 0xc0, !PT ;  /* 0x0000003e00007812 */ /* 0x000fc800078ec0ff */
[----:B---3--:R-:W-:-:S04]  /*00d0*/  LEA R0, R3, R0, 0x6 ;  /* 0x0000000003007211 */ /* 0x008fc800078e30ff */
[----:B------:R-:W-:Y:S02]  /*00e0*/  SHF.R.S32.HI R3, RZ, 0x1f, R0 ;  /* 0x0000001fff037819 */ /* 0x000fe40000011400 */
[----:B------:R-:W-:Y:S02]  /*00f0*/  ISETP.GE.AND P2, PT, R0, 0x40, PT ;  /* 0x000000400000780c */ /* 0x000fe40003f46270 */
[----:B------:R-:W-:-:S04]  /*0100*/  LEA.HI R3, R3, R0, RZ, 0x2 ;  /* 0x0000000003037211 */ /* 0x000fc800078f10ff */
[----:B------:R-:W-:-:S05]  /*0110*/  LOP3.LUT R7, R3, 0xfffffffc, RZ, 0xc0, !PT ;  /* 0xfffffffc03077812 */ /* 0x000fca00078ec0ff */
[----:B--2---:R-:W-:-:S05]  /*0120*/  IMAD.WIDE R4, R7, 0x4, R8 ;  /* 0x0000000407047825 */ /* 0x004fca00078e0208 */
[----:B------:R-:W2:Y:S04]  /*0130*/  @!P2 LDG.E.EL R14, desc[UR4][R4.64] ;  /* 0x00000004040ea981 */ /* 0x000ea8000c2e1900 */
[----:B------:R-:W2:Y:S04]  /*0140*/  @!P2 LDG.E.EL R17, desc[UR4][R4.64+0x4] ;  /* 0x000004040411a981 */ /* 0x000ea8000c2e1900 */
[----:B------:R-:W3:Y:S04]  /*0150*/  @!P2 LDG.E.EL R15, desc[UR4][R4.64] ;  /* 0x00000004040fa981 */ /* 0x000ee8000c2e1900 */
[----:B------:R-:W3:Y:S04]  /*0160*/  @!P2 LDG.E.EL R16, desc[UR4][R4.64+0x4] ;  /* 0x000004040410a981 */ /* 0x000ee8000c2e1900 */
[----:B------:R-:W3:Y:S04]  /*0170*/  @!P2 LDG.E.EL R18, desc[UR4][R4.64+0x8] ;  /* 0x000008040412a981 */ /* 0x000ee8000c2e1900 */
[----:B------:R-:W3:Y:S04]  /*0180*/  @!P2 LDG.E.EL R19, desc[UR4][R4.64+0x8] ;  /* 0x000008040413a981 */ /* 0x000ee8000c2e1900 */
[----:B------:R-:W3:Y:S04]  /*0190*/  @!P2 LDG.E.EL R20, desc[UR4][R4.64+0xc] ;  /* 0x00000c040414a981 */ /* 0x000ee8000c2e1900 */
[----:B------:R1:W3:Y:S01]  /*01a0*/  @!P2 LDG.E.EL R21, desc[UR4][R4.64+0xc] ;  /* 0x00000c040415a981 */ /* 0x0002e2000c2e1900 */
[----:B------:R-:W-:Y:S01]  /*01b0*/  CS2R R2, SRZ ;  /* 0x0000000000027805 */ /* 0x000fe2000001ff00 */
[----:B------:R-:W-:Y:S01]  /*01c0*/  IMAD.WIDE R8, R0, 0x4, R8 ;  /* 0x0000000400087825 */ /* 0x000fe200078e0208 */
[----:B------:R-:W-:-:S04]  /*01d0*/  IADD3 R7, R0, -R7, RZ ;  /* 0x8000000700077210 */ /* 0x000fc80007ffe0ff */
[----:B------:R3:W3:Y:S01]  /*01e0*/  @!P2 LDG.E.64 R2, desc[UR4][R8.64] ;  /* 0x000000040802a981 */ /* 0x0006e2000c1e1b00 */
[----:B----4-:R-:W-:Y:S01]  /*01f0*/  IMAD.WIDE R10, R7, 0x4, R10 ;  /* 0x00000004070a7825 */ /* 0x010fe200078e020a */
[----:B-1----:R-:W-:-:S03]  /*0200*/  CS2R R4, SRZ ;  /* 0x0000000000047805 */ /* 0x002fc6000001ff00 */
[----:B-----5:R-:W-:Y:S01]  /*0210*/  IMAD.WIDE R12, R7, 0x4, R12 ;  /* 0x00000004070c7825 */ /* 0x020fe200078e020c */
[----:B------:R-:W-:-:S04]  /*0220*/  CS2R R6, SRZ ;  /* 0x0000000000067805 */ /* 0x000fc8000001ff00 */
[----:B------:R-:W4:Y:S04]  /*0230*/  @!P2 LDG.E.EL.64 R4, desc[UR4][R12.64] ;  /* 0x000000040c04a981 */ /* 0x000f28000c2e1b00 */
[----:B------:R1:W4:Y:S01]  /*0240*/  @!P2 LDG.E.EL.64 R6, desc[UR4][R10.64] ;  /* 0x000000040a06a981 */ /* 0x000322000c2e1b00 */
[----:B--2---:R-:W-:Y:S01]  /*0250*/  FADD R23, R17, R14 ;  /* 0x0000000e11177221 */ /* 0x004fe20000000000 */
[----:B---3--:R-:W-:-:S03]  /*0260*/  FADD R8, R16, R15 ;  /* 0x0000000f10087221 */ /* 0x008fc60000000000 */
[----:B------:R-:W-:Y:S01]  /*0270*/  FADD R23, R23, R18 ;  /* 0x0000001217177221 */ /* 0x000fe20000000000 */
[----:B------:R-:W-:-:S03]  /*0280*/  FADD R8, R8, R19 ;  /* 0x0000001308087221 */ /* 0x000fc60000000000 */
[----:B------:R-:W-:Y:S01]  /*0290*/  FADD R23, R23, R20 ;  /* 0x0000001417177221 */ /* 0x000fe20000000000 */
[----:B------:R-:W-:-:S03]  /*02a0*/  FADD R22, R8, R21 ;  /* 0x0000001508167221 */ /* 0x000fc60000000000 */
[C---:B------:R-:W-:Y:S01]  /*02b0*/  FFMA R17, R23.reuse, -0.25, R17 ;  /* 0xbe80000017117823 */ /* 0x040fe20000000011 */
[C---:B------:R-:W-:Y:S01]  /*02c0*/  FFMA R14, R23.reuse, -0.25, R14 ;  /* 0xbe800000170e7823 */ /* 0x040fe2000000000e */
[----:B------:R-:W-:Y:S01]  /*02d0*/  FFMA R18, R23, -0.25, R18 ;  /* 0xbe80000017127823 */ /* 0x000fe20000000012 */
[C---:B------:R-:W-:Y:S01]  /*02e0*/  FFMA R16, R22.reuse, -0.25, R16 ;  /* 0xbe80000016107823 */ /* 0x040fe20000000010 */
[----:B------:R-:W-:Y:S01]  /*02f0*/  FMUL R17, R17, R17 ;  /* 0x0000001111117220 */ /* 0x000fe20000400000 */
[----:B------:R-:W-:Y:S01]  /*0300*/  FFMA R15, R22, -0.25, R15 ;  /* 0xbe800000160f7823 */ /* 0x000fe2000000000f */
[----:B------:R-:W-:Y:S01]  /*0310*/  FFMA R20, R23, -0.25, R20 ;  /* 0xbe80000017147823 */ /* 0x000fe20000000014 */
[----:B------:R-:W-:Y:S01]  /*0320*/  FMUL R16, R16, R16 ;  /* 0x0000001010107220 */ /* 0x000fe20000400000 */
[----:B------:R-:W-:Y:S01]  /*0330*/  FFMA R17, R14, R14, R17 ;  /* 0x0000000e0e117223 */ /* 0x000fe20000000011 */
[----:B------:R-:W-:Y:S01]  /*0340*/  FFMA R19, R22, -0.25, R19 ;  /* 0xbe80000016137823 */ /* 0x000fe20000000013 */
[----:B------:R-:W2:Y:S01]  /*0350*/  LDC.64 R8, c[0x0][0x228] ;  /* 0x00008a00ff087b82 */ /* 0x000ea20000000a00 */
[----:B------:R-:W-:Y:S01]  /*0360*/  FFMA R16, R15, R15, R16 ;  /* 0x0000000f0f107223 */ /* 0x000fe20000000010 */
[----:B------:R-:W-:Y:S01]  /*0370*/  FFMA R17, R18, R18, R17 ;  /* 0x0000001212117223 */ /* 0x000fe20000000011 */
[----:B------:R-:W-:-:S02]  /*0380*/  FFMA R21, R22, -0.25, R21 ;  /* 0xbe80000016157823 */ /* 0x000fc40000000015 */
[----:B------:R-:W-:Y:S01]  /*0390*/  FFMA R16, R19, R19, R16 ;  /* 0x0000001313107223 */ /* 0x000fe20000000010 */
[----:B------:R-:W-:-:S03]  /*03a0*/  FFMA R17, R20, R20, R17 ;  /* 0x0000001414117223 */ /* 0x000fc60000000011 */
[----:B------:R-:W-:Y:S01]  /*03b0*/  FFMA R16, R21, R21, R16 ;  /* 0x0000001515107223 */ /* 0x000fe20000000010 */
[----:B------:R-:W-:-:S03]  /*03c0*/  FMUL R17, R17, 0.3333333432674407959 ;  /* 0x3eaaaaab11117820 */ /* 0x000fc60000400000 */
[----:B------:R-:W-:-:S03]  /*03d0*/  FMUL R16, R16, 0.3333333432674407959 ;  /* 0x3eaaaaab10107820 */ /* 0x000fc60000400000 */
[----:B------:R-:W1:Y:S08]  /*03e0*/  MUFU.SQRT R17, R17 ;  /* 0x0000001100117308 */ /* 0x000e700000002000 */
[----:B------:R-:W3:Y:S01]  /*03f0*/  MUFU.SQRT R16, R16 ;  /* 0x0000001000107308 */ /* 0x000ee20000002000 */
[----:B-1----:R-:W-:Y:S01]  /*0400*/  FADD R10, R17, 0.0010000000474974513054 ;  /* 0x3a83126f110a7421 */ /* 0x002fe20000000000 */
[----:B---3--:R-:W-:-:S04]  /*0410*/  FADD R11, R16, 0.0010000000474974513054 ;  /* 0x3a83126f100b7421 */ /* 0x008fc80000000000 */
[----:B------:R-:W-:Y:S02]  /*0420*/  FSETP.GT.AND P0, PT, R10, 8.50705917302346158658e+37, PT ;  /* 0x7e8000000a00780b */ /* 0x000fe40003f04000 */
[----:B------:R-:W-:-:S11]  /*0430*/  FSETP.GT.AND P1, PT, R11, 8.50705917302346158658e+37, PT ;  /* 0x7e8000000b00780b */ /* 0x000fd60003f24000 */
[----:B------:R-:W-:Y:S02]  /*0440*/  @P0 FMUL R10, R10, 0.25 ;  /* 0x3e8000000a0a0820 */ /* 0x000fe40000400000 */
[----:B------:R-:W-:Y:S02]  /*0450*/  @P1 FMUL R11, R11, 0.25 ;  /* 0x3e8000000b0b1820 */ /* 0x000fe40000400000 */
[----:B------:R-:W1:Y:S01]  /*0460*/  MUFU.RCP R13, R10 ;  /* 0x0000000a000d7308 */ /* 0x000e620000001000 */
[----:B------:R-:W-:-:S07]  /*0470*/  FFMA R2, R23, -0.25, R2 ;  /* 0xbe80000017027823 */ /* 0x000fce0000000002 */
[----:B------:R-:W3:Y:S01]  /*0480*/  MUFU.RCP R12, R11 ;  /* 0x0000000b000c7308 */ /* 0x000ee20000001000 */
[----:B------:R-:W-:Y:S01]  /*0490*/  FFMA R3, R22, -0.25, R3 ;  /* 0xbe80000016037823 */ /* 0x000fe20000000003 */
[----:B------:R-:W-:-:S03]  /*04a0*/  @P0 FMUL R2, R2, 0.25 ;  /* 0x3e80000002020820 */ /* 0x000fc60000400000 */
[----:B------:R-:W-:Y:S01]  /*04b0*/  @P1 FMUL R3, R3, 0.25 ;  /* 0x3e80000003031820 */ /* 0x000fe20000400000 */
[----:B-1----:R-:W-:-:S04]  /*04c0*/  FMUL R13, R13, R2 ;  /* 0x000000020d0d7220 */ /* 0x002fc80000400000 */
[----:B----4-:R-:W-:Y:S01]  /*04d0*/  FFMA R4, R13, R6, R4 ;  /* 0x000000060d047223 */ /* 0x010fe20000000004 */
[----:B---3--:R-:W-:Y:S01]  /*04e0*/  FMUL R12, R12, R3 ;  /* 0x000000030c0c7220 */ /* 0x008fe20000400000 */
[----:B--2---:R-:W-:-:S04]  /*04f0*/  IMAD.WIDE R2, R0, 0x4, R8 ;  /* 0x0000000400027825 */ /* 0x004fc800078e0208 */
[----:B------:R-:W-:Y:S01]  /*0500*/  FFMA R5, R12, R7, R5 ;  /* 0x000000070c057223 */ /* 0x000fe20000000005 */
[----:B------:R-:W-:Y:S06]  /*0510*/  @P2 EXIT ;  /* 0x000000000000294d */ /* 0x000fec0003800000 */
[----:B------:R-:W-:Y:S01]  /*0520*/  STG.E.64 desc[UR4][R2.64], R4 ;  /* 0x0000000402007986 */ /* 0x000fe2000c101b04 */
[----:B------:R-:W-:Y:S05]  /*0530*/  EXIT ;  /* 0x000000000000794d */ /* 0x000fea0003800000 */
.L_x_0:
[----:B------:R-:W-:-:S00]  /*0540*/  BRA `(.L_x_0) ;  /* 0xfffffffc00fc7947 */ /* 0x000fc0000383ffff */
[----:B------:R-:W-:-:S00]  /*0550*/  NOP ;  /* 0x0000000000007918 */ /* 0x000fc00000000000 */
        /* <DEDUP_REMOVED lines=10> */
.L_x_1:


//--------------------- .nv.global.init           --------------------------
	.section	.nv.global.init,"aw",@progbits
.nv.global.init:
	.type		_$_str,@object
	.size		_$_str,(_$_str_$_2 - _$_str)
_$_str:
        /*0000*/ 	.byte	0x5f, 0x5f, 0x43, 0x55, 0x44, 0x41, 0x5f, 0x46, 0x54, 0x5a, 0x00
	.type		_$_str_$_2,@object
	.size		_$_str_$_2,(.L_1 - _$_str_$_2)
_$_str_$_2:
        /*000b*/ 	.byte	0x5f, 0x5f, 0x43, 0x55, 0x44, 0x41, 0x5f, 0x50, 0x52, 0x45, 0x43, 0x5f, 0x53, 0x51, 0x52, 0x54
        /*001b*/ 	.byte	0x00
.L_1:


//--------------------- .nv.constant0.triton_poi_fused_add_div_mul_sub_6 --------------------------
	.section	.nv.constant0.triton_poi_fused_add_div_mul_sub_6,"a",@progbits
	.sectionflags	@""
	.align	4
.nv.constant0.triton_poi_fused_add_div_mul_sub_6:
	.zero		564
